//
// Generated by NVIDIA NVVM Compiler
//
// Compiler Build ID: CL-36424714
// Cuda compilation tools, release 13.0, V13.0.88
// Based on NVVM 20.0.0
//

.version 9.0
.target sm_100
.address_size 64

	// .globl	_Z6kernelv
.extern .func  (.param .b32 func_retval0) vprintf
(
	.param .b64 vprintf_param_0,
	.param .b64 vprintf_param_1
)
;
.global .align 1 .b8 $str[15] = {72, 101, 108, 108, 111, 44, 32, 119, 111, 114, 108, 100, 33, 10};

.visible .entry _Z6kernelv()
{
	.reg .b32 	%r<3>;
	.reg .b64 	%rd<3>;

	mov.u64 	%rd1, $str;
	cvta.global.u64 	%rd2, %rd1;
	{ // callseq 0, 0
	.param .b64 param0;
	st.param.b64 	[param0], %rd2;
	.param .b64 param1;
	st.param.b64 	[param1], 0;
	.param .b32 retval0;
	call.uni (retval0), 
	vprintf, 
	(
	param0, 
	param1
	);
	ld.param.b32 	%r1, [retval0];
	} // callseq 0
	ret;

}


// ===== COMPILED SASS (sm_100) =====

	.target	sm_100

	.elftype	@"ET_EXEC"


//--------------------- .note.nv.tkinfo           --------------------------
	.section	.note.nv.tkinfo,"",@"SHT_NOTE"
	.sectionflags	@"SHF_NOTE_NV_TKINFO"
	.tkinfo
        /*0018*/ 	.word	0x00000002
        /*0030*/ 	.string	""
        /*0030*/ 	.string	"ptxas"
        /*0030*/ 	.string	"Cuda compilation tools, release 13.0, V13.0.88"
        /*0030*/ 	.string	"Build cuda_13.0.r13.0/compiler.36424714_0"
        /*0030*/ 	.string	"-arch sm_100 -m 64 "



//--------------------- .note.nv.cuinfo           --------------------------
	.section	.note.nv.cuinfo,"",@"SHT_NOTE"
	.sectionflags	@"SHF_NOTE_NV_CUINFO"
        /*0018*/ 	.short	0x0002
        /*001a*/ 	.short	0x0064
        /*001c*/ 	.short	0x0082
	.zero		2


//--------------------- .nv.info                  --------------------------
	.section	.nv.info,"",@"SHT_CUDA_INFO"
	.align	4


	//----- nvinfo : EIATTR_REGCOUNT
	.align		4
        /*0000*/ 	.byte	0x04, 0x2f
        /*0002*/ 	.short	(.L_2 - .L_1)
	.align		4
.L_1:
        /*0004*/ 	.word	index@(_Z6kernelv)
        /*0008*/ 	.word	0x00000018


	//----- nvinfo : EIATTR_FRAME_SIZE
	.align		4
.L_2:
        /*000c*/ 	.byte	0x04, 0x11
        /*000e*/ 	.short	(.L_4 - .L_3)
	.align		4
.L_3:
        /*0010*/ 	.word	index@(_Z6kernelv)
        /*0014*/ 	.word	0x00000000


	//----- nvinfo : EIATTR_MIN_STACK_SIZE
	.align		4
.L_4:
        /*0018*/ 	.byte	0x04, 0x12
        /*001a*/ 	.short	(.L_6 - .L_5)
	.align		4
.L_5:
        /*001c*/ 	.word	index@(_Z6kernelv)
        /*0020*/ 	.word	0x00000000
.L_6:


//--------------------- .nv.compat                --------------------------
	.section	.nv.compat,"",@"SHT_CUDA_COMPAT_INFO"
	.align	4
        /*0000*/ 	.byte	0x02, 0x09, 0x00, 0x00, 0x02, 0x02, 0x01, 0x00, 0x02, 0x05, 0x05, 0x00, 0x03, 0x07, 0x01, 0x01
        /*0010*/ 	.byte	0x02, 0x03, 0x00, 0x00, 0x02, 0x06, 0x01, 0x00, 0x04, 0x0b, 0x08, 0x00, 0x09, 0x00, 0x00, 0x00
        /*0020*/ 	.byte	0x00, 0x00, 0x00, 0x00


//--------------------- .nv.info._Z6kernelv       --------------------------
	.section	.nv.info._Z6kernelv,"",@"SHT_CUDA_INFO"
	.sectionflags	@""
	.align	4


	//----- nvinfo : EIATTR_CUDA_API_VERSION
	.align		4
        /*0000*/ 	.byte	0x04, 0x37
        /*0002*/ 	.short	(.L_8 - .L_7)
.L_7:
        /*0004*/ 	.word	0x00000082


	//----- nvinfo : EIATTR_SPARSE_MMA_MASK
	.align		4
.L_8:
        /*0008*/ 	.byte	0x03, 0x50
        /*000a*/ 	.short	0x0000


	//----- nvinfo : EIATTR_MAXREG_COUNT
	.align		4
        /*000c*/ 	.byte	0x03, 0x1b
        /*000e*/ 	.short	0x00ff


	//----- nvinfo : EIATTR_EXTERNS
	.align		4
        /*0010*/ 	.byte	0x04, 0x0f
        /*0012*/ 	.short	(.L_10 - .L_9)


	//   ....[0]....
	.align		4
.L_9:
        /*0014*/ 	.word	index@(vprintf)


	//----- nvinfo : EIATTR_MERCURY_ISA_VERSION
	.align		4
.L_10:
        /*0018*/ 	.byte	0x03, 0x5f
        /*001a*/ 	.short	0x0101


	//----- nvinfo : EIATTR_VRC_CTA_INIT_COUNT
	.align		4
        /*001c*/ 	.byte	0x02, 0x4a
	.zero		1
	.zero		1


	//----- nvinfo : EIATTR_SYSCALL_OFFSETS
	.align		4
        /*0020*/ 	.byte	0x04, 0x46
        /*0022*/ 	.short	(.L_12 - .L_11)


	//   ....[0]....
.L_11:
        /*0024*/ 	.word	0x00000080


	//----- nvinfo : EIATTR_EXIT_INSTR_OFFSETS
	.align		4
.L_12:
        /*0028*/ 	.byte	0x04, 0x1c
        /*002a*/ 	.short	(.L_14 - .L_13)


	//   ....[0]....
.L_13:
        /*002c*/ 	.word	0x00000090


	//----- nvinfo : EIATTR_SW_WAR
	.align		4
.L_14:
        /*0030*/ 	.byte	0x04, 0x36
        /*0032*/ 	.short	(.L_16 - .L_15)
.L_15:
        /*0034*/ 	.word	0x00000008
.L_16:


//--------------------- .nv.callgraph             --------------------------
	.section	.nv.callgraph,"",@"SHT_CUDA_CALLGRAPH"
	.align	4
	.sectionentsize	8
	.align		4
        /*0000*/ 	.word	0x00000000
	.align		4
        /*0004*/ 	.word	0xffffffff
	.align		4
        /*0008*/ 	.word	index@(_Z6kernelv)
	.align		4
        /*000c*/ 	.word	index@(vprintf)
	.align		4
        /*0010*/ 	.word	0x00000000
	.align		4
        /*0014*/ 	.word	0xfffffffe
	.align		4
        /*0018*/ 	.word	0x00000000
	.align		4
        /*001c*/ 	.word	0xfffffffd
	.align		4
        /*0020*/ 	.word	0x00000000
	.align		4
        /*0024*/ 	.word	0xfffffffc


//--------------------- .nv.constant4             --------------------------
	.section	.nv.constant4,"a",@progbits
	.align	8
	.align		8
.nv.constant4:
        /*0000*/ 	.dword	vprintf
	.align		8
        /*0008*/ 	.dword	$str


//--------------------- .text._Z6kernelv          --------------------------
	.section	.text._Z6kernelv,"ax",@progbits
	.align	128
        .global         _Z6kernelv
        .type           _Z6kernelv,@function
        .size           _Z6kernelv,(.L_x_2 - _Z6kernelv)
        .other          _Z6kernelv,@"STO_CUDA_ENTRY STV_DEFAULT"
_Z6kernelv:
.text._Z6kernelv:
[----:B------:R-:W0:Y:S01]  /*0000*/  LDC R1, c[0x0][0x37c] ;  /* 0x0000df00ff017b82 */ /* 0x000e220000000800 */
[----:B------:R-:W-:Y:S01]  /*0010*/  MOV R0, 0x0 ;  /* 0x0000000000007802 */ /* 0x000fe20000000f00 */
[----:B------:R-:W1:Y:S01]  /*0020*/  LDCU.64 UR4, c[0x4][0x8] ;  /* 0x01000100ff0477ac */ /* 0x000e620008000a00 */
[----:B------:R-:W-:-:S05]  /*0030*/  CS2R R6, SRZ ;  /* 0x0000000000067805 */ /* 0x000fca000001ff00 */
[----:B------:R2:W3:Y:S01]  /*0040*/  LDC.64 R2, c[0x4][R0] ;  /* 0x0100000000027b82 */ /* 0x0004e20000000a00 */
[----:B-1----:R-:W-:Y:S02]  /*0050*/  IMAD.U32 R4, RZ, RZ, UR4 ;  /* 0x00000004ff047e24 */ /* 0x002fe4000f8e00ff */
[----:B--2---:R-:W-:-:S07]  /*0060*/  IMAD.U32 R5, RZ, RZ, UR5 ;  /* 0x00000005ff057e24 */ /* 0x004fce000f8e00ff */
[----:B------:R-:W-:-:S07]  /*0070*/  LEPC R20, `(.L_x_0) ;  /* 0x000000001014794e */ /* 0x000fce0000000000 */
[----:B0--3--:R-:W-:Y:S05]  /*0080*/  CALL.ABS.NOINC R2 ;  /* 0x0000000002007343 */ /* 0x009fea0003c00000 */
.L_x_0:
[----:B------:R-:W-:Y:S05]  /*0090*/  EXIT ;  /* 0x000000000000794d */ /* 0x000fea0003800000 */
.L_x_1:
[----:B------:R-:W-:-:S00]  /*00a0*/  BRA `(.L_x_1) ;  /* 0xfffffffc00fc7947 */ /* 0x000fc0000383ffff */
[----:B------:R-:W-:-:S00]  /*00b0*/  NOP ;  /* 0x0000000000007918 */ /* 0x000fc00000000000 */
        /* <DEDUP_REMOVED lines=12> */
.L_x_2:


//--------------------- .nv.global.init           --------------------------
	.section	.nv.global.init,"aw",@progbits
.nv.global.init:
	.type		$str,@object
	.size		$str,(.L_0 - $str)
$str:
        /*0000*/ 	.byte	0x48, 0x65, 0x6c, 0x6c, 0x6f, 0x2c, 0x20, 0x77, 0x6f, 0x72, 0x6c, 0x64, 0x21, 0x0a, 0x00
.L_0:


//--------------------- .nv.shared.reserved.0     --------------------------
	.section	.nv.shared.reserved.0,"aw",@nobits
	.weak		__nv_reservedSMEM_offset_0_alias
	.size		__nv_reservedSMEM_offset_0_alias, 0, 64
	.other		__nv_reservedSMEM_offset_0_alias,@"STO_CUDA_RESERVED_SHARED STV_DEFAULT"
__nv_reservedSMEM_offset_0_alias:
	.zero		0
	.zero		64


//--------------------- .nv.constant0._Z6kernelv  --------------------------
	.section	.nv.constant0._Z6kernelv,"a",@progbits
	.sectionflags	@""
	.align	4
.nv.constant0._Z6kernelv:
	.zero		896


//--------------------- SYMBOLS --------------------------

	.type		.nv.reservedSmem.offset0,@object
	.size		.nv.reservedSmem.offset0,0x4
	.type		vprintf,@function
